//
// Generated by NVIDIA NVVM Compiler
//
// Compiler Build ID: CL-36424714
// Cuda compilation tools, release 13.0, V13.0.88
// Based on NVVM 20.0.0
//

.version 9.0
.target sm_100
.address_size 64

	// .globl	_Z15game_iterationsPiS_S_ii

.visible .entry _Z15game_iterationsPiS_S_ii(
	.param .u64 .ptr .align 1 _Z15game_iterationsPiS_S_ii_param_0,
	.param .u64 .ptr .align 1 _Z15game_iterationsPiS_S_ii_param_1,
	.param .u64 .ptr .align 1 _Z15game_iterationsPiS_S_ii_param_2,
	.param .u32 _Z15game_iterationsPiS_S_ii_param_3,
	.param .u32 _Z15game_iterationsPiS_S_ii_param_4
)
{
	.reg .pred 	%p<67>;
	.reg .b32 	%r<174>;
	.reg .b64 	%rd<16>;

	ld.param.u64 	%rd7, [_Z15game_iterationsPiS_S_ii_param_0];
	ld.param.u64 	%rd5, [_Z15game_iterationsPiS_S_ii_param_1];
	ld.param.u64 	%rd6, [_Z15game_iterationsPiS_S_ii_param_2];
	ld.param.u32 	%r80, [_Z15game_iterationsPiS_S_ii_param_3];
	ld.param.u32 	%r82, [_Z15game_iterationsPiS_S_ii_param_4];
	cvta.to.global.u64 	%rd1, %rd7;
	mov.u32 	%r83, %ctaid.x;
	mov.u32 	%r84, %ntid.x;
	mov.u32 	%r85, %tid.x;
	mad.lo.s32 	%r1, %r83, %r84, %r85;
	mov.u32 	%r86, %ctaid.y;
	mov.u32 	%r87, %ntid.y;
	mov.u32 	%r88, %tid.y;
	mad.lo.s32 	%r89, %r86, %r87, %r88;
	max.s32 	%r90, %r1, %r89;
	setp.gt.s32 	%p8, %r90, %r82;
	@%p8 bra 	$L__BB0_68;
	mad.lo.s32 	%r3, %r82, %r1, %r89;
	mul.wide.s32 	%rd8, %r3, 4;
	add.s64 	%rd2, %rd1, %rd8;
	ld.global.u32 	%r156, [%rd2];
	setp.lt.s32 	%p9, %r80, 1;
	mov.b32 	%r157, 0;
	@%p9 bra 	$L__BB0_67;
	rem.s32 	%r5, %r3, %r82;
	add.s32 	%r6, %r3, 1;
	setp.lt.s32 	%p10, %r3, %r82;
	add.s32 	%r94, %r3, %r82;
	mul.lo.s32 	%r95, %r82, %r82;
	setp.lt.s32 	%p11, %r94, %r95;
	or.pred  	%p1, %p10, %p11;
	sub.s32 	%r96, %r3, %r82;
	mul.wide.s32 	%rd9, %r96, 4;
	add.s64 	%rd3, %rd1, %rd9;
	mul.wide.s32 	%rd10, %r82, 4;
	add.s64 	%rd4, %rd2, %rd10;
	setp.eq.s32 	%p12, %r80, 1;
	mov.b32 	%r157, 0;
	mov.u32 	%r155, %r156;
	@%p12 bra 	$L__BB0_45;
	and.b32  	%r98, %r80, 2147483646;
	neg.s32 	%r136, %r98;
	mov.b32 	%r157, 0;
	not.pred 	%p18, %p1;
	mov.u32 	%r155, %r156;
$L__BB0_4:
	setp.eq.s32 	%p14, %r5, 0;
	mov.pred 	%p64, -1;
	@%p14 bra 	$L__BB0_6;
	rem.s32 	%r99, %r6, %r82;
	setp.ne.s32 	%p64, %r99, 0;
$L__BB0_6:
	setp.lt.s32 	%p15, %r3, %r82;
	mov.b32 	%r143, 0;
	@%p15 bra 	$L__BB0_11;
	setp.eq.s32 	%p16, %r5, 0;
	ld.global.u32 	%r143, [%rd3];
	@%p16 bra 	$L__BB0_9;
	ld.global.u32 	%r101, [%rd3+-4];
	add.s32 	%r143, %r101, %r143;
$L__BB0_9:
	not.pred 	%p17, %p64;
	@%p17 bra 	$L__BB0_11;
	ld.global.u32 	%r102, [%rd3+4];
	add.s32 	%r143, %r102, %r143;
$L__BB0_11:
	@%p18 bra 	$L__BB0_16;
	setp.eq.s32 	%p19, %r5, 0;
	ld.global.u32 	%r103, [%rd4];
	add.s32 	%r143, %r103, %r143;
	@%p19 bra 	$L__BB0_14;
	ld.global.u32 	%r104, [%rd4+-4];
	add.s32 	%r143, %r104, %r143;
$L__BB0_14:
	not.pred 	%p20, %p64;
	@%p20 bra 	$L__BB0_16;
	ld.global.u32 	%r105, [%rd4+4];
	add.s32 	%r143, %r105, %r143;
$L__BB0_16:
	setp.eq.s32 	%p21, %r5, 0;
	@%p21 bra 	$L__BB0_18;
	ld.global.u32 	%r106, [%rd2+-4];
	add.s32 	%r143, %r106, %r143;
$L__BB0_18:
	not.pred 	%p22, %p64;
	@%p22 bra 	$L__BB0_20;
	ld.global.u32 	%r107, [%rd2+4];
	add.s32 	%r143, %r107, %r143;
$L__BB0_20:
	setp.ne.s32 	%p23, %r155, 0;
	setp.ne.s32 	%p24, %r143, 3;
	or.pred  	%p25, %p23, %p24;
	@%p25 bra 	$L__BB0_22;
	add.s32 	%r156, %r156, 1;
	mov.b32 	%r146, 1;
	bra.uni 	$L__BB0_24;
$L__BB0_22:
	setp.eq.s32 	%p26, %r155, 0;
	add.s32 	%r109, %r143, -4;
	setp.lt.u32 	%p27, %r109, -2;
	or.pred  	%p28, %p26, %p27;
	mov.b32 	%r146, 0;
	@%p28 bra 	$L__BB0_24;
	add.s32 	%r156, %r156, 1;
	add.s32 	%r157, %r157, 1;
	mov.u32 	%r146, %r155;
$L__BB0_24:
	setp.eq.s32 	%p30, %r5, 0;
	bar.sync 	0;
	st.global.u32 	[%rd2], %r146;
	bar.sync 	0;
	mov.pred 	%p65, -1;
	@%p30 bra 	$L__BB0_26;
	rem.s32 	%r111, %r6, %r82;
	setp.ne.s32 	%p65, %r111, 0;
$L__BB0_26:
	setp.lt.s32 	%p31, %r3, %r82;
	mov.b32 	%r152, 0;
	@%p31 bra 	$L__BB0_31;
	setp.eq.s32 	%p32, %r5, 0;
	ld.global.u32 	%r152, [%rd3];
	@%p32 bra 	$L__BB0_29;
	ld.global.u32 	%r113, [%rd3+-4];
	add.s32 	%r152, %r113, %r152;
$L__BB0_29:
	not.pred 	%p33, %p65;
	@%p33 bra 	$L__BB0_31;
	ld.global.u32 	%r114, [%rd3+4];
	add.s32 	%r152, %r114, %r152;
$L__BB0_31:
	@%p18 bra 	$L__BB0_36;
	setp.eq.s32 	%p35, %r5, 0;
	ld.global.u32 	%r115, [%rd4];
	add.s32 	%r152, %r115, %r152;
	@%p35 bra 	$L__BB0_34;
	ld.global.u32 	%r116, [%rd4+-4];
	add.s32 	%r152, %r116, %r152;
$L__BB0_34:
	not.pred 	%p36, %p65;
	@%p36 bra 	$L__BB0_36;
	ld.global.u32 	%r117, [%rd4+4];
	add.s32 	%r152, %r117, %r152;
$L__BB0_36:
	setp.eq.s32 	%p37, %r5, 0;
	@%p37 bra 	$L__BB0_38;
	ld.global.u32 	%r118, [%rd2+-4];
	add.s32 	%r152, %r118, %r152;
$L__BB0_38:
	not.pred 	%p38, %p65;
	@%p38 bra 	$L__BB0_40;
	ld.global.u32 	%r119, [%rd2+4];
	add.s32 	%r152, %r119, %r152;
$L__BB0_40:
	setp.eq.s32 	%p39, %r146, 0;
	setp.eq.s32 	%p40, %r152, 3;
	and.pred  	%p41, %p39, %p40;
	@%p41 bra 	$L__BB0_43;
	setp.eq.s32 	%p42, %r146, 0;
	add.s32 	%r121, %r152, -4;
	setp.lt.u32 	%p43, %r121, -2;
	or.pred  	%p44, %p42, %p43;
	mov.b32 	%r155, 0;
	@%p44 bra 	$L__BB0_44;
	add.s32 	%r156, %r156, 1;
	add.s32 	%r157, %r157, 1;
	mov.u32 	%r155, %r146;
	bra.uni 	$L__BB0_44;
$L__BB0_43:
	add.s32 	%r156, %r156, 1;
	mov.b32 	%r155, 1;
$L__BB0_44:
	bar.sync 	0;
	st.global.u32 	[%rd2], %r155;
	bar.sync 	0;
	add.s32 	%r136, %r136, 2;
	setp.ne.s32 	%p45, %r136, 0;
	@%p45 bra 	$L__BB0_4;
$L__BB0_45:
	and.b32  	%r123, %r80, 1;
	setp.eq.b32 	%p46, %r123, 1;
	not.pred 	%p47, %p46;
	@%p47 bra 	$L__BB0_67;
	setp.eq.s32 	%p49, %r5, 0;
	mov.pred 	%p66, -1;
	@%p49 bra 	$L__BB0_48;
	rem.s32 	%r124, %r6, %r82;
	setp.ne.s32 	%p66, %r124, 0;
$L__BB0_48:
	setp.lt.s32 	%p50, %r3, %r82;
	mov.b32 	%r166, 0;
	@%p50 bra 	$L__BB0_53;
	setp.eq.s32 	%p51, %r5, 0;
	ld.global.u32 	%r166, [%rd3];
	@%p51 bra 	$L__BB0_51;
	ld.global.u32 	%r126, [%rd3+-4];
	add.s32 	%r166, %r126, %r166;
$L__BB0_51:
	not.pred 	%p52, %p66;
	@%p52 bra 	$L__BB0_53;
	ld.global.u32 	%r127, [%rd3+4];
	add.s32 	%r166, %r127, %r166;
$L__BB0_53:
	not.pred 	%p53, %p1;
	@%p53 bra 	$L__BB0_58;
	setp.eq.s32 	%p54, %r5, 0;
	ld.global.u32 	%r128, [%rd4];
	add.s32 	%r166, %r128, %r166;
	@%p54 bra 	$L__BB0_56;
	ld.global.u32 	%r129, [%rd4+-4];
	add.s32 	%r166, %r129, %r166;
$L__BB0_56:
	not.pred 	%p55, %p66;
	@%p55 bra 	$L__BB0_58;
	ld.global.u32 	%r130, [%rd4+4];
	add.s32 	%r166, %r130, %r166;
$L__BB0_58:
	setp.eq.s32 	%p56, %r5, 0;
	@%p56 bra 	$L__BB0_60;
	ld.global.u32 	%r131, [%rd2+-4];
	add.s32 	%r166, %r131, %r166;
$L__BB0_60:
	not.pred 	%p57, %p66;
	@%p57 bra 	$L__BB0_62;
	ld.global.u32 	%r132, [%rd2+4];
	add.s32 	%r166, %r132, %r166;
$L__BB0_62:
	setp.eq.s32 	%p58, %r155, 0;
	setp.eq.s32 	%p59, %r166, 3;
	and.pred  	%p60, %p58, %p59;
	@%p60 bra 	$L__BB0_65;
	setp.eq.s32 	%p61, %r155, 0;
	add.s32 	%r134, %r166, -4;
	setp.lt.u32 	%p62, %r134, -2;
	or.pred  	%p63, %p61, %p62;
	mov.b32 	%r169, 0;
	@%p63 bra 	$L__BB0_66;
	add.s32 	%r156, %r156, 1;
	add.s32 	%r157, %r157, 1;
	mov.u32 	%r169, %r155;
	bra.uni 	$L__BB0_66;
$L__BB0_65:
	add.s32 	%r156, %r156, 1;
	mov.b32 	%r169, 1;
$L__BB0_66:
	bar.sync 	0;
	st.global.u32 	[%rd2], %r169;
	bar.sync 	0;
$L__BB0_67:
	cvta.to.global.u64 	%rd11, %rd6;
	add.s64 	%rd13, %rd11, %rd8;
	st.global.u32 	[%rd13], %r156;
	cvta.to.global.u64 	%rd14, %rd5;
	add.s64 	%rd15, %rd14, %rd8;
	st.global.u32 	[%rd15], %r157;
$L__BB0_68:
	ret;

}


// ===== COMPILED SASS (sm_100) =====

	.target	sm_100

	.elftype	@"ET_EXEC"


//--------------------- .note.nv.tkinfo           --------------------------
	.section	.note.nv.tkinfo,"",@"SHT_NOTE"
	.sectionflags	@"SHF_NOTE_NV_TKINFO"
	.tkinfo
        /*0018*/ 	.word	0x00000002
        /*0030*/ 	.string	""
        /*0030*/ 	.string	"ptxas"
        /*0030*/ 	.string	"Cuda compilation tools, release 13.0, V13.0.88"
        /*0030*/ 	.string	"Build cuda_13.0.r13.0/compiler.36424714_0"
        /*0030*/ 	.string	"-arch sm_100 -m 64 "



//--------------------- .note.nv.cuinfo           --------------------------
	.section	.note.nv.cuinfo,"",@"SHT_NOTE"
	.sectionflags	@"SHF_NOTE_NV_CUINFO"
        /*0018*/ 	.short	0x0002
        /*001a*/ 	.short	0x0064
        /*001c*/ 	.short	0x0082
	.zero		2


//--------------------- .nv.info                  --------------------------
	.section	.nv.info,"",@"SHT_CUDA_INFO"
	.align	4


	//----- nvinfo : EIATTR_REGCOUNT
	.align		4
        /*0000*/ 	.byte	0x04, 0x2f
        /*0002*/ 	.short	(.L_1 - .L_0)
	.align		4
.L_0:
        /*0004*/ 	.word	index@(_Z15game_iterationsPiS_S_ii)
        /*0008*/ 	.word	0x00000019


	//----- nvinfo : EIATTR_FRAME_SIZE
	.align		4
.L_1:
        /*000c*/ 	.byte	0x04, 0x11
        /*000e*/ 	.short	(.L_3 - .L_2)
	.align		4
.L_2:
        /*0010*/ 	.word	index@(_Z15game_iterationsPiS_S_ii)
        /*0014*/ 	.word	0x00000000


	//----- nvinfo : EIATTR_MIN_STACK_SIZE
	.align		4
.L_3:
        /*0018*/ 	.byte	0x04, 0x12
        /*001a*/ 	.short	(.L_5 - .L_4)
	.align		4
.L_4:
        /*001c*/ 	.word	index@(_Z15game_iterationsPiS_S_ii)
        /*0020*/ 	.word	0x00000000
.L_5:


//--------------------- .nv.compat                --------------------------
	.section	.nv.compat,"",@"SHT_CUDA_COMPAT_INFO"
	.align	4
        /*0000*/ 	.byte	0x02, 0x09, 0x00, 0x00, 0x02, 0x02, 0x01, 0x00, 0x02, 0x05, 0x05, 0x00, 0x03, 0x07, 0x01, 0x01
        /*0010*/ 	.byte	0x02, 0x03, 0x00, 0x00, 0x02, 0x06, 0x01, 0x00, 0x04, 0x0b, 0x08, 0x00, 0x09, 0x00, 0x00, 0x00
        /*0020*/ 	.byte	0x00, 0x00, 0x00, 0x00


//--------------------- .nv.info._Z15game_iterationsPiS_S_ii --------------------------
	.section	.nv.info._Z15game_iterationsPiS_S_ii,"",@"SHT_CUDA_INFO"
	.sectionflags	@""
	.align	4


	//----- nvinfo : EIATTR_CUDA_API_VERSION
	.align		4
        /*0000*/ 	.byte	0x04, 0x37
        /*0002*/ 	.short	(.L_7 - .L_6)
.L_6:
        /*0004*/ 	.word	0x00000082


	//----- nvinfo : EIATTR_KPARAM_INFO
	.align		4
.L_7:
        /*0008*/ 	.byte	0x04, 0x17
        /*000a*/ 	.short	(.L_9 - .L_8)
.L_8:
        /*000c*/ 	.word	0x00000000
        /*0010*/ 	.short	0x0004
        /*0012*/ 	.short	0x001c
        /*0014*/ 	.byte	0x00, 0xf0, 0x11, 0x00


	//----- nvinfo : EIATTR_KPARAM_INFO
	.align		4
.L_9:
        /*0018*/ 	.byte	0x04, 0x17
        /*001a*/ 	.short	(.L_11 - .L_10)
.L_10:
        /*001c*/ 	.word	0x00000000
        /*0020*/ 	.short	0x0003
        /*0022*/ 	.short	0x0018
        /*0024*/ 	.byte	0x00, 0xf0, 0x11, 0x00


	//----- nvinfo : EIATTR_KPARAM_INFO
	.align		4
.L_11:
        /*0028*/ 	.byte	0x04, 0x17
        /*002a*/ 	.short	(.L_13 - .L_12)
.L_12:
        /*002c*/ 	.word	0x00000000
        /*0030*/ 	.short	0x0002
        /*0032*/ 	.short	0x0010
        /*0034*/ 	.byte	0x00, 0xf5, 0x21, 0x00


	//----- nvinfo : EIATTR_KPARAM_INFO
	.align		4
.L_13:
        /*0038*/ 	.byte	0x04, 0x17
        /*003a*/ 	.short	(.L_15 - .L_14)
.L_14:
        /*003c*/ 	.word	0x00000000
        /*0040*/ 	.short	0x0001
        /*0042*/ 	.short	0x0008
        /*0044*/ 	.byte	0x00, 0xf5, 0x21, 0x00


	//----- nvinfo : EIATTR_KPARAM_INFO
	.align		4
.L_15:
        /*0048*/ 	.byte	0x04, 0x17
        /*004a*/ 	.short	(.L_17 - .L_16)
.L_16:
        /*004c*/ 	.word	0x00000000
        /*0050*/ 	.short	0x0000
        /*0052*/ 	.short	0x0000
        /*0054*/ 	.byte	0x00, 0xf5, 0x21, 0x00


	//----- nvinfo : EIATTR_SPARSE_MMA_MASK
	.align		4
.L_17:
        /*0058*/ 	.byte	0x03, 0x50
        /*005a*/ 	.short	0x0000


	//----- nvinfo : EIATTR_MAXREG_COUNT
	.align		4
        /*005c*/ 	.byte	0x03, 0x1b
        /*005e*/ 	.short	0x00ff


	//----- nvinfo : EIATTR_NUM_BARRIERS
	.align		4
        /*0060*/ 	.byte	0x02, 0x4c
        /*0062*/ 	.byte	0x01
	.zero		1


	//----- nvinfo : EIATTR_MERCURY_ISA_VERSION
	.align		4
        /*0064*/ 	.byte	0x03, 0x5f
        /*0066*/ 	.short	0x0101


	//----- nvinfo : EIATTR_VRC_CTA_INIT_COUNT
	.align		4
        /*0068*/ 	.byte	0x02, 0x4a
	.zero		1
	.zero		1


	//----- nvinfo : EIATTR_EXIT_INSTR_OFFSETS
	.align		4
        /*006c*/ 	.byte	0x04, 0x1c
        /*006e*/ 	.short	(.L_19 - .L_18)


	//   ....[0]....
.L_18:
        /*0070*/ 	.word	0x000000d0


	//   ....[1]....
        /*0074*/ 	.word	0x000011c0


	//----- nvinfo : EIATTR_CRS_STACK_SIZE
	.align		4
.L_19:
        /*0078*/ 	.byte	0x04, 0x1e
        /*007a*/ 	.short	(.L_21 - .L_20)
.L_20:
        /*007c*/ 	.word	0x00000000


	//----- nvinfo : EIATTR_CBANK_PARAM_SIZE
	.align		4
.L_21:
        /*0080*/ 	.byte	0x03, 0x19
        /*0082*/ 	.short	0x0020


	//----- nvinfo : EIATTR_PARAM_CBANK
	.align		4
        /*0084*/ 	.byte	0x04, 0x0a
        /*0086*/ 	.short	(.L_23 - .L_22)
	.align		4
.L_22:
        /*0088*/ 	.word	index@(.nv.constant0._Z15game_iterationsPiS_S_ii)
        /*008c*/ 	.short	0x0380
        /*008e*/ 	.short	0x0020


	//----- nvinfo : EIATTR_SW_WAR
	.align		4
.L_23:
        /*0090*/ 	.byte	0x04, 0x36
        /*0092*/ 	.short	(.L_25 - .L_24)
.L_24:
        /*0094*/ 	.word	0x00000008
.L_25:


//--------------------- .nv.callgraph             --------------------------
	.section	.nv.callgraph,"",@"SHT_CUDA_CALLGRAPH"
	.align	4
	.sectionentsize	8
	.align		4
        /*0000*/ 	.word	0x00000000
	.align		4
        /*0004*/ 	.word	0xffffffff
	.align		4
        /*0008*/ 	.word	0x00000000
	.align		4
        /*000c*/ 	.word	0xfffffffe
	.align		4
        /*0010*/ 	.word	0x00000000
	.align		4
        /*0014*/ 	.word	0xfffffffd
	.align		4
        /*0018*/ 	.word	0x00000000
	.align		4
        /*001c*/ 	.word	0xfffffffc


//--------------------- .text._Z15game_iterationsPiS_S_ii --------------------------
	.section	.text._Z15game_iterationsPiS_S_ii,"ax",@progbits
	.align	128
        .global         _Z15game_iterationsPiS_S_ii
        .type           _Z15game_iterationsPiS_S_ii,@function
        .size           _Z15game_iterationsPiS_S_ii,(.L_x_30 - _Z15game_iterationsPiS_S_ii)
        .other          _Z15game_iterationsPiS_S_ii,@"STO_CUDA_ENTRY STV_DEFAULT"
_Z15game_iterationsPiS_S_ii:
.text._Z15game_iterationsPiS_S_ii:
[----:B------:R-:W-:Y:S01]  /*0000*/  LDC R1, c[0x0][0x37c] ;  /* 0x0000df00ff017b82 */ /* 0x000fe20000000800 */
[----:B------:R-:W0:Y:S07]  /*0010*/  S2R R3, SR_TID.X ;  /* 0x0000000000037919 */ /* 0x000e2e0000002100 */
[----:B------:R-:W0:Y:S01]  /*0020*/  S2UR UR4, SR_CTAID.X ;  /* 0x00000000000479c3 */ /* 0x000e220000002500 */
[----:B------:R-:W1:Y:S01]  /*0030*/  LDCU UR6, c[0x0][0x39c] ;  /* 0x00007380ff0677ac */ /* 0x000e620008000800 */
[----:B------:R-:W2:Y:S06]  /*0040*/  S2R R5, SR_TID.Y ;  /* 0x0000000000057919 */ /* 0x000eac0000002200 */
[----:B------:R-:W0:Y:S08]  /*0050*/  LDC R0, c[0x0][0x360] ;  /* 0x0000d800ff007b82 */ /* 0x000e300000000800 */
[----:B------:R-:W2:Y:S01]  /*0060*/  S2UR UR5, SR_CTAID.Y ;  /* 0x00000000000579c3 */ /* 0x000ea20000002600 */
[----:B-1----:R-:W-:-:S07]  /*0070*/  IMAD.U32 R9, RZ, RZ, UR6 ;  /* 0x00000006ff097e24 */ /* 0x002fce000f8e00ff */
[----:B------:R-:W2:Y:S01]  /*0080*/  LDC R2, c[0x0][0x364] ;  /* 0x0000d900ff027b82 */ /* 0x000ea20000000800 */
[----:B0-----:R-:W-:Y:S02]  /*0090*/  IMAD R0, R0, UR4, R3 ;  /* 0x0000000400007c24 */ /* 0x001fe4000f8e0203 */
[----:B--2---:R-:W-:-:S05]  /*00a0*/  IMAD R3, R2, UR5, R5 ;  /* 0x0000000502037c24 */ /* 0x004fca000f8e0205 */
[----:B------:R-:W-:-:S04]  /*00b0*/  VIMNMX R2, PT, PT, R0, R3, !PT ;  /* 0x0000000300027248 */ /* 0x000fc80007fe0100 */
[----:B------:R-:W-:-:S13]  /*00c0*/  ISETP.GT.AND P0, PT, R2, R9, PT ;  /* 0x000000090200720c */ /* 0x000fda0003f04270 */
[----:B------:R-:W-:Y:S05]  /*00d0*/  @P0 EXIT ;  /* 0x000000000000094d */ /* 0x000fea0003800000 */
[----:B------:R-:W0:Y:S01]  /*00e0*/  LDC.64 R6, c[0x0][0x380] ;  /* 0x0000e000ff067b82 */ /* 0x000e220000000a00 */
[----:B------:R-:W1:Y:S01]  /*00f0*/  LDCU.64 UR6, c[0x0][0x358] ;  /* 0x00006b00ff0677ac */ /* 0x000e620008000a00 */
[----:B------:R-:W-:Y:S01]  /*0100*/  IMAD R0, R0, R9, R3 ;  /* 0x0000000900007224 */ /* 0x000fe200078e0203 */
[----:B------:R-:W2:Y:S03]  /*0110*/  LDCU UR4, c[0x0][0x398] ;  /* 0x00007300ff0477ac */ /* 0x000ea60008000800 */
[----:B0-----:R-:W-:-:S05]  /*0120*/  IMAD.WIDE R2, R0, 0x4, R6 ;  /* 0x0000000400027825 */ /* 0x001fca00078e0206 */
[----:B-1----:R0:W5:Y:S01]  /*0130*/  LDG.E R8, desc[UR6][R2.64] ;  /* 0x0000000602087981 */ /* 0x002162000c1e1900 */
[----:B--2---:R-:W-:Y:S01]  /*0140*/  UISETP.GE.AND UP0, UPT, UR4, 0x1, UPT ;  /* 0x000000010400788c */ /* 0x004fe2000bf06270 */
[----:B------:R-:W-:-:S08]  /*0150*/  IMAD.MOV.U32 R13, RZ, RZ, RZ ;  /* 0x000000ffff0d7224 */ /* 0x000fd000078e00ff */
[----:B0-----:R-:W-:Y:S05]  /*0160*/  BRA.U !UP0, `(.L_x_0) ;  /* 0x0000000d08fc7547 */ /* 0x001fea000b800000 */
[----:B------:R-:W-:Y:S01]  /*0170*/  IABS R13, R9 ;  /* 0x00000009000d7213 */ /* 0x000fe20000000000 */
[----:B------:R-:W-:Y:S01]  /*0180*/  UISETP.NE.AND UP0, UPT, UR4, 0x1, UPT ;  /* 0x000000010400788c */ /* 0x000fe2000bf05270 */
[C---:B------:R-:W-:Y:S01]  /*0190*/  ISETP.GE.AND P2, PT, R0.reuse, RZ, PT ;  /* 0x000000ff0000720c */ /* 0x040fe20003f46270 */
[----:B------:R-:W-:Y:S01]  /*01a0*/  VIADD R18, R0, 0x1 ;  /* 0x0000000100127836 */ /* 0x000fe20000000000 */
[----:B------:R-:W0:Y:S01]  /*01b0*/  I2F.RP R10, R13 ;  /* 0x0000000d000a7306 */ /* 0x000e220000209400 */
[----:B-----5:R-:W-:-:S07]  /*01c0*/  IMAD.MOV.U32 R15, RZ, RZ, R8 ;  /* 0x000000ffff0f7224 */ /* 0x020fce00078e0008 */
[----:B0-----:R-:W0:Y:S02]  /*01d0*/  MUFU.RCP R10, R10 ;  /* 0x0000000a000a7308 */ /* 0x001e240000001000 */
[----:B0-----:R-:W-:-:S06]  /*01e0*/  VIADD R4, R10, 0xffffffe ;  /* 0x0ffffffe0a047836 */ /* 0x001fcc0000000000 */
[----:B------:R0:W1:Y:S02]  /*01f0*/  F2I.FTZ.U32.TRUNC.NTZ R5, R4 ;  /* 0x0000000400057305 */ /* 0x000064000021f000 */
[----:B0-----:R-:W-:Y:S01]  /*0200*/  IMAD.MOV.U32 R4, RZ, RZ, RZ ;  /* 0x000000ffff047224 */ /* 0x001fe200078e00ff */
[----:B-1----:R-:W-:-:S05]  /*0210*/  IADD3 R12, PT, PT, RZ, -R5, RZ ;  /* 0x80000005ff0c7210 */ /* 0x002fca0007ffe0ff */
[----:B------:R-:W-:Y:S01]  /*0220*/  IMAD R11, R12, R13, RZ ;  /* 0x0000000d0c0b7224 */ /* 0x000fe200078e02ff */
[----:B------:R-:W-:-:S03]  /*0230*/  IABS R12, R0 ;  /* 0x00000000000c7213 */ /* 0x000fc60000000000 */
[----:B------:R-:W-:-:S04]  /*0240*/  IMAD.HI.U32 R5, R5, R11, R4 ;  /* 0x0000000b05057227 */ /* 0x000fc800078e0004 */
[----:B------:R-:W-:Y:S02]  /*0250*/  IMAD.IADD R4, R0, 0x1, R9 ;  /* 0x0000000100047824 */ /* 0x000fe400078e0209 */
[----:B------:R-:W-:-:S04]  /*0260*/  IMAD.HI.U32 R5, R5, R12, RZ ;  /* 0x0000000c05057227 */ /* 0x000fc800078e00ff */
[----:B------:R-:W-:Y:S02]  /*0270*/  IMAD.MOV R5, RZ, RZ, -R5 ;  /* 0x000000ffff057224 */ /* 0x000fe400078e0a05 */
[----:B------:R-:W-:Y:S02]  /*0280*/  IMAD.IADD R11, R0, 0x1, -R9 ;  /* 0x00000001000b7824 */ /* 0x000fe400078e0a09 */
[----:B------:R-:W-:Y:S02]  /*0290*/  IMAD R12, R13, R5, R12 ;  /* 0x000000050d0c7224 */ /* 0x000fe400078e020c */
[----:B------:R-:W-:Y:S02]  /*02a0*/  IMAD R5, R9, R9, RZ ;  /* 0x0000000909057224 */ /* 0x000fe400078e02ff */
[----:B------:R-:W-:Y:S01]  /*02b0*/  IMAD.WIDE R6, R11, 0x4, R6 ;  /* 0x000000040b067825 */ /* 0x000fe200078e0206 */
[----:B------:R-:W-:-:S13]  /*02c0*/  ISETP.GT.U32.AND P0, PT, R13, R12, PT ;  /* 0x0000000c0d00720c */ /* 0x000fda0003f04070 */
[----:B------:R-:W-:Y:S02]  /*02d0*/  @!P0 IADD3 R12, PT, PT, R12, -R13, RZ ;  /* 0x8000000d0c0c8210 */ /* 0x000fe40007ffe0ff */
[----:B------:R-:W-:Y:S02]  /*02e0*/  ISETP.NE.AND P0, PT, R9, RZ, PT ;  /* 0x000000ff0900720c */ /* 0x000fe40003f05270 */
[----:B------:R-:W-:-:S13]  /*02f0*/  ISETP.GT.U32.AND P1, PT, R13, R12, PT ;  /* 0x0000000c0d00720c */ /* 0x000fda0003f24070 */
[----:B------:R-:W-:Y:S01]  /*0300*/  @!P1 IADD3 R12, PT, PT, R12, -R13, RZ ;  /* 0x8000000d0c0c9210 */ /* 0x000fe20007ffe0ff */
[----:B------:R-:W-:Y:S01]  /*0310*/  HFMA2 R13, -RZ, RZ, 0, 0 ;  /* 0x00000000ff0d7431 */ /* 0x000fe200000001ff */
[----:B------:R-:W-:Y:S01]  /*0320*/  ISETP.GE.AND P1, PT, R4, R5, PT ;  /* 0x000000050400720c */ /* 0x000fe20003f26270 */
[----:B------:R-:W-:-:S03]  /*0330*/  IMAD.WIDE R4, R9, 0x4, R2 ;  /* 0x0000000409047825 */ /* 0x000fc600078e0202 */
[-C--:B------:R-:W-:Y:S01]  /*0340*/  ISETP.LT.OR P1, PT, R0, R9.reuse, !P1 ;  /* 0x000000090000720c */ /* 0x080fe20004f21670 */
[----:B------:R-:W-:Y:S01]  /*0350*/  @!P2 IMAD.MOV R12, RZ, RZ, -R12 ;  /* 0x000000ffff0ca224 */ /* 0x000fe200078e0a0c */
[----:B------:R-:W-:Y:S01]  /*0360*/  @!P0 LOP3.LUT R12, RZ, R9, RZ, 0x33, !PT ;  /* 0x00000009ff0c8212 */ /* 0x000fe200078e33ff */
[----:B------:R-:W-:Y:S10]  /*0370*/  BRA.U !UP0, `(.L_x_1) ;  /* 0x0000000908507547 */ /* 0x000ff4000b800000 */
[----:B------:R-:W0:Y:S01]  /*0380*/  LDC R9, c[0x0][0x39c] ;  /* 0x0000e700ff097b82 */ /* 0x000e220000000800 */
[----:B------:R-:W-:Y:S01]  /*0390*/  ULOP3.LUT UR4, UR4, 0x7ffffffe, URZ, 0xc0, !UPT ;  /* 0x7ffffffe04047892 */ /* 0x000fe2000f8ec0ff */
[----:B------:R-:W-:Y:S01]  /*03a0*/  ISETP.NE.AND P2, PT, R12, RZ, PT ;  /* 0x000000ff0c00720c */ /* 0x000fe20003f45270 */
[----:B------:R-:W-:Y:S01]  /*03b0*/  IMAD.MOV.U32 R13, RZ, RZ, RZ ;  /* 0x000000ffff0d7224 */ /* 0x000fe200078e00ff */
[----:B------:R-:W-:Y:S01]  /*03c0*/  MOV R15, R8 ;  /* 0x00000008000f7202 */ /* 0x000fe20000000f00 */
[----:B------:R-:W-:-:S12]  /*03d0*/  UIADD3 UR4, UPT, UPT, -UR4, URZ, URZ ;  /* 0x000000ff04047290 */ /* 0x000fd8000fffe1ff */
.L_x_19:
[----:B------:R-:W-:-:S13]  /*03e0*/  ISETP.NE.AND P3, PT, R12, RZ, PT ;  /* 0x000000ff0c00720c */ /* 0x000fda0003f65270 */
[----:B01----:R1:W5:Y:S01]  /*03f0*/  @P3 LDG.E R17, desc[UR6][R2.64+-0x4] ;  /* 0xfffffc0602113981 */ /* 0x003362000c1e1900 */
[----:B------:R-:W-:Y:S01]  /*0400*/  UIADD3 UR4, UPT, UPT, UR4, 0x2, URZ ;  /* 0x0000000204047890 */ /* 0x000fe2000fffe0ff */
[----:B------:R-:W-:Y:S01]  /*0410*/  BSSY.RECONVERGENT B0, `(.L_x_2) ;  /* 0x000001d000007945 */ /* 0x000fe20003800200 */
[----:B0-----:R-:W-:Y:S01]  /*0420*/  ISETP.GE.AND P4, PT, R0, R9, PT ;  /* 0x000000090000720c */ /* 0x001fe20003f86270 */
[----:B------:R-:W-:Y:S01]  /*0430*/  IMAD.MOV.U32 R14, RZ, RZ, RZ ;  /* 0x000000ffff0e7224 */ /* 0x000fe200078e00ff */
[----:B------:R-:W-:Y:S01]  /*0440*/  UISETP.NE.AND UP0, UPT, UR4, URZ, UPT ;  /* 0x000000ff0400728c */ /* 0x000fe2000bf05270 */
[----:B------:R-:W-:Y:S01]  /*0450*/  PLOP3.LUT P0, PT, PT, PT, PT, 0x80, 0x8 ;  /* 0x000000000008781c */ /* 0x000fe20003f0f070 */
[----:B--2---:R-:W-:-:S12]  /*0460*/  @!P2 BRA `(.L_x_3) ;  /* 0x00000000005ca947 */ /* 0x004fd80003800000 */
[----:B------:R-:W-:Y:S01]  /*0470*/  IABS R16, R9 ;  /* 0x0000000900107213 */ /* 0x000fe20000000000 */
[----:B------:R-:W-:Y:S01]  /*0480*/  IMAD.MOV.U32 R10, RZ, RZ, RZ ;  /* 0x000000ffff0a7224 */ /* 0x000fe200078e00ff */
[----:B------:R-:W-:Y:S02]  /*0490*/  IABS R22, R18 ;  /* 0x0000001200167213 */ /* 0x000fe40000000000 */
[----:B------:R-:W0:Y:S01]  /*04a0*/  I2F.RP R19, R16 ;  /* 0x0000001000137306 */ /* 0x000e220000209400 */
[----:B------:R-:W-:Y:S02]  /*04b0*/  ISETP.GE.AND P5, PT, R18, RZ, PT ;  /* 0x000000ff1200720c */ /* 0x000fe40003fa6270 */
[----:B------:R-:W-:-:S05]  /*04c0*/  ISETP.NE.AND P6, PT, R9, RZ, PT ;  /* 0x000000ff0900720c */ /* 0x000fca0003fc5270 */
[----:B0-----:R-:W0:Y:S02]  /*04d0*/  MUFU.RCP R19, R19 ;  /* 0x0000001300137308 */ /* 0x001e240000001000 */
[----:B0-----:R-:W-:-:S06]  /*04e0*/  VIADD R20, R19, 0xffffffe ;  /* 0x0ffffffe13147836 */ /* 0x001fcc0000000000 */
[----:B------:R-:W0:Y:S02]  /*04f0*/  F2I.FTZ.U32.TRUNC.NTZ R11, R20 ;  /* 0x00000014000b7305 */ /* 0x000e24000021f000 */
[----:B0-----:R-:W-:-:S05]  /*0500*/  IADD3 R21, PT, PT, RZ, -R11, RZ ;  /* 0x8000000bff157210 */ /* 0x001fca0007ffe0ff */
[----:B------:R-:W-:-:S04]  /*0510*/  IMAD R21, R21, R16, RZ ;  /* 0x0000001015157224 */ /* 0x000fc800078e02ff */
[----:B------:R-:W-:-:S04]  /*0520*/  IMAD.HI.U32 R10, R11, R21, R10 ;  /* 0x000000150b0a7227 */ /* 0x000fc800078e000a */
[----:B------:R-:W-:-:S04]  /*0530*/  IMAD.MOV.U32 R11, RZ, RZ, R22 ;  /* 0x000000ffff0b7224 */ /* 0x000fc800078e0016 */
[----:B------:R-:W-:-:S05]  /*0540*/  IMAD.HI.U32 R10, R10, R11, RZ ;  /* 0x0000000b0a0a7227 */ /* 0x000fca00078e00ff */
[----:B------:R-:W-:-:S05]  /*0550*/  IADD3 R10, PT, PT, -R10, RZ, RZ ;  /* 0x000000ff0a0a7210 */ /* 0x000fca0007ffe1ff */
[----:B------:R-:W-:-:S05]  /*0560*/  IMAD R11, R16, R10, R11 ;  /* 0x0000000a100b7224 */ /* 0x000fca00078e020b */
[----:B------:R-:W-:-:S13]  /*0570*/  ISETP.GT.U32.AND P0, PT, R16, R11, PT ;  /* 0x0000000b1000720c */ /* 0x000fda0003f04070 */
[----:B------:R-:W-:-:S05]  /*0580*/  @!P0 IMAD.IADD R11, R11, 0x1, -R16 ;  /* 0x000000010b0b8824 */ /* 0x000fca00078e0a10 */
[----:B------:R-:W-:-:S13]  /*0590*/  ISETP.GT.U32.AND P0, PT, R16, R11, PT ;  /* 0x0000000b1000720c */ /* 0x000fda0003f04070 */
[----:B------:R-:W-:-:S05]  /*05a0*/  @!P0 IMAD.IADD R11, R11, 0x1, -R16 ;  /* 0x000000010b0b8824 */ /* 0x000fca00078e0a10 */
[----:B------:R-:W-:Y:S02]  /*05b0*/  @!P5 IADD3 R11, PT, PT, -R11, RZ, RZ ;  /* 0x000000ff0b0bd210 */ /* 0x000fe40007ffe1ff */
[----:B------:R-:W-:-:S04]  /*05c0*/  @!P6 LOP3.LUT R11, RZ, R9, RZ, 0x33, !PT ;  /* 0x00000009ff0be212 */ /* 0x000fc800078e33ff */
[----:B------:R-:W-:-:S13]  /*05d0*/  ISETP.NE.AND P0, PT, R11, RZ, PT ;  /* 0x000000ff0b00720c */ /* 0x000fda0003f05270 */
.L_x_3:
[----:B------:R-:W-:Y:S05]  /*05e0*/  BSYNC.RECONVERGENT B0 ;  /* 0x0000000000007941 */ /* 0x000fea0003800200 */
.L_x_2:
[----:B------:R-:W-:Y:S04]  /*05f0*/  BSSY.RECONVERGENT B0, `(.L_x_4) ;  /* 0x0000008000007945 */ /* 0x000fe80003800200 */
[----:B------:R-:W-:Y:S05]  /*0600*/  @!P4 BRA `(.L_x_5) ;  /* 0x000000000018c947 */ /* 0x000fea0003800000 */
[----:B------:R-:W-:Y:S01]  /*0610*/  ISETP.NE.AND P5, PT, R12, RZ, PT ;  /* 0x000000ff0c00720c */ /* 0x000fe20003fa5270 */
[----:B------:R-:W2:Y:S04]  /*0620*/  LDG.E R14, desc[UR6][R6.64] ;  /* 0x00000006060e7981 */ /* 0x000ea8000c1e1900 */
[----:B------:R-:W3:Y:S08]  /*0630*/  @P0 LDG.E R19, desc[UR6][R6.64+0x4] ;  /* 0x0000040606130981 */ /* 0x000ef0000c1e1900 */
[----:B------:R-:W2:Y:S02]  /*0640*/  @P5 LDG.E R11, desc[UR6][R6.64+-0x4] ;  /* 0xfffffc06060b5981 */ /* 0x000ea4000c1e1900 */
[----:B--2---:R-:W-:-:S04]  /*0650*/  @P5 IMAD.IADD R14, R14, 0x1, R11 ;  /* 0x000000010e0e5824 */ /* 0x004fc800078e020b */
[----:B---3--:R-:W-:-:S07]  /*0660*/  @P0 IMAD.IADD R14, R14, 0x1, R19 ;  /* 0x000000010e0e0824 */ /* 0x008fce00078e0213 */
.L_x_5:
[----:B------:R-:W-:Y:S05]  /*0670*/  BSYNC.RECONVERGENT B0 ;  /* 0x0000000000007941 */ /* 0x000fea0003800200 */
.L_x_4:
[----:B------:R-:W-:Y:S04]  /*0680*/  BSSY.RECONVERGENT B0, `(.L_x_6) ;  /* 0x0000009000007945 */ /* 0x000fe80003800200 */
[----:B------:R-:W-:Y:S05]  /*0690*/  @!P1 BRA `(.L_x_7) ;  /* 0x00000000001c9947 */ /* 0x000fea0003800000 */
[----:B------:R-:W-:Y:S01]  /*06a0*/  ISETP.NE.AND P5, PT, R12, RZ, PT ;  /* 0x000000ff0c00720c */ /* 0x000fe20003fa5270 */
[----:B------:R-:W2:Y:S04]  /*06b0*/  LDG.E R11, desc[UR6][R4.64] ;  /* 0x00000006040b7981 */ /* 0x000ea8000c1e1900 */
[----:B------:R-:W3:Y:S08]  /*06c0*/  @P0 LDG.E R21, desc[UR6][R4.64+0x4] ;  /* 0x0000040604150981 */ /* 0x000ef0000c1e1900 */
[----:B------:R-:W4:Y:S01]  /*06d0*/  @P5 LDG.E R19, desc[UR6][R4.64+-0x4] ;  /* 0xfffffc0604135981 */ /* 0x000f22000c1e1900 */
[----:B--2---:R-:W-:-:S05]  /*06e0*/  IADD3 R14, PT, PT, R14, R11, RZ ;  /* 0x0000000b0e0e7210 */ /* 0x004fca0007ffe0ff */
[----:B----4-:R-:W-:-:S04]  /*06f0*/  @P5 IMAD.IADD R14, R14, 0x1, R19 ;  /* 0x000000010e0e5824 */ /* 0x010fc800078e0213 */
[----:B---3--:R-:W-:-:S07]  /*0700*/  @P0 IMAD.IADD R14, R14, 0x1, R21 ;  /* 0x000000010e0e0824 */ /* 0x008fce00078e0215 */
.L_x_7:
[----:B------:R-:W-:Y:S05]  /*0710*/  BSYNC.RECONVERGENT B0 ;  /* 0x0000000000007941 */ /* 0x000fea0003800200 */
.L_x_6:
[----:B------:R-:W2:Y:S01]  /*0720*/  @P0 LDG.E R11, desc[UR6][R2.64+0x4] ;  /* 0x00000406020b0981 */ /* 0x000ea2000c1e1900 */
[----:B-----5:R-:W-:Y:S01]  /*0730*/  @P3 IADD3 R14, PT, PT, R14, R17, RZ ;  /* 0x000000110e0e3210 */ /* 0x020fe20007ffe0ff */
[----:B------:R-:W-:Y:S04]  /*0740*/  BSSY.RECONVERGENT B0, `(.L_x_8) ;  /* 0x000000e000007945 */ /* 0x000fe80003800200 */
[----:B--2---:R-:W-:-:S05]  /*0750*/  @P0 IMAD.IADD R14, R14, 0x1, R11 ;  /* 0x000000010e0e0824 */ /* 0x004fca00078e020b */
[----:B------:R-:W-:-:S04]  /*0760*/  ISETP.NE.AND P0, PT, R14, 0x3, PT ;  /* 0x000000030e00780c */ /* 0x000fc80003f05270 */
[----:B------:R-:W-:-:S13]  /*0770*/  ISETP.NE.OR P0, PT, R15, RZ, P0 ;  /* 0x000000ff0f00720c */ /* 0x000fda0000705670 */
[----:B------:R-:W-:Y:S01]  /*0780*/  @!P0 VIADD R8, R8, 0x1 ;  /* 0x0000000108088836 */ /* 0x000fe20000000000 */
[----:B------:R-:W-:Y:S01]  /*0790*/  @!P0 MOV R17, 0x1 ;  /* 0x0000000100118802 */ /* 0x000fe20000000f00 */
[----:B------:R-:W-:Y:S06]  /*07a0*/  @!P0 BRA `(.L_x_9) ;  /* 0x00000000001c8947 */ /* 0x000fec0003800000 */
[----:B------:R-:W-:Y:S02]  /*07b0*/  VIADD R14, R14, 0xfffffffc ;  /* 0xfffffffc0e0e7836 */ /* 0x000fe40000000000 */
[----:B------:R-:W-:-:S03]  /*07c0*/  IMAD.MOV.U32 R17, RZ, RZ, RZ ;  /* 0x000000ffff117224 */ /* 0x000fc600078e00ff */
[----:B------:R-:W-:-:S04]  /*07d0*/  ISETP.GE.U32.AND P0, PT, R14, -0x2, PT ;  /* 0xfffffffe0e00780c */ /* 0x000fc80003f06070 */
[----:B------:R-:W-:-:S13]  /*07e0*/  ISETP.EQ.OR P0, PT, R15, RZ, !P0 ;  /* 0x000000ff0f00720c */ /* 0x000fda0004702670 */
[----:B------:R-:W-:Y:S01]  /*07f0*/  @!P0 MOV R17, R15 ;  /* 0x0000000f00118202 */ /* 0x000fe20000000f00 */
[----:B------:R-:W-:Y:S02]  /*0800*/  @!P0 VIADD R8, R8, 0x1 ;  /* 0x0000000108088836 */ /* 0x000fe40000000000 */
[----:B------:R-:W-:-:S07]  /*0810*/  @!P0 VIADD R13, R13, 0x1 ;  /* 0x000000010d0d8836 */ /* 0x000fce0000000000 */
.L_x_9:
[----:B------:R-:W-:Y:S05]  /*0820*/  BSYNC.RECONVERGENT B0 ;  /* 0x0000000000007941 */ /* 0x000fea0003800200 */
.L_x_8:
[----:B------:R-:W-:Y:S06]  /*0830*/  BAR.SYNC.DEFER_BLOCKING 0x0 ;  /* 0x0000000000007b1d */ /* 0x000fec0000010000 */
[----:B------:R0:W-:Y:S02]  /*0840*/  STG.E desc[UR6][R2.64], R17 ;  /* 0x0000001102007986 */ /* 0x0001e4000c101906 */
[----:B------:R-:W-:Y:S06]  /*0850*/  BAR.SYNC.DEFER_BLOCKING 0x0 ;  /* 0x0000000000007b1d */ /* 0x000fec0000010000 */
[----:B------:R0:W5:Y:S01]  /*0860*/  @P3 LDG.E R14, desc[UR6][R2.64+-0x4] ;  /* 0xfffffc06020e3981 */ /* 0x000162000c1e1900 */
[----:B------:R-:W-:Y:S01]  /*0870*/  BSSY.RECONVERGENT B0, `(.L_x_10) ;  /* 0x000001c000007945 */ /* 0x000fe20003800200 */
[----:B------:R-:W-:Y:S01]  /*0880*/  HFMA2 R15, -RZ, RZ, 0, 0 ;  /* 0x00000000ff0f7431 */ /* 0x000fe200000001ff */
[----:B------:R-:W-:-:S02]  /*0890*/  PLOP3.LUT P0, PT, PT, PT, PT, 0x80, 0x8 ;  /* 0x000000000008781c */ /* 0x000fc40003f0f070 */
[----:B------:R-:W-:Y:S11]  /*08a0*/  @!P3 BRA `(.L_x_11) ;  /* 0x000000000060b947 */ /* 0x000ff60003800000 */
[----:B------:R-:W-:Y:S02]  /*08b0*/  IABS R16, R9 ;  /* 0x0000000900107213 */ /* 0x000fe40000000000 */
[----:B------:R-:W-:Y:S02]  /*08c0*/  IABS R20, R18 ;  /* 0x0000001200147213 */ /* 0x000fe40000000000 */
[----:B------:R-:W2:Y:S01]  /*08d0*/  I2F.RP R19, R16 ;  /* 0x0000001000137306 */ /* 0x000ea20000209400 */
[----:B------:R-:W-:Y:S02]  /*08e0*/  ISETP.GE.AND P5, PT, R18, RZ, PT ;  /* 0x000000ff1200720c */ /* 0x000fe40003fa6270 */
[----:B------:R-:W-:-:S05]  /*08f0*/  ISETP.NE.AND P6, PT, R9, RZ, PT ;  /* 0x000000ff0900720c */ /* 0x000fca0003fc5270 */
[----:B--2---:R-:W2:Y:S02]  /*0900*/  MUFU.RCP R19, R19 ;  /* 0x0000001300137308 */ /* 0x004ea40000001000 */
[----:B--2---:R-:W-:-:S06]  /*0910*/  VIADD R10, R19, 0xffffffe ;  /* 0x0ffffffe130a7836 */ /* 0x004fcc0000000000 */
[----:B------:R2:W3:Y:S02]  /*0920*/  F2I.FTZ.U32.TRUNC.NTZ R11, R10 ;  /* 0x0000000a000b7305 */ /* 0x0004e4000021f000 */
[----:B--2---:R-:W-:Y:S01]  /*0930*/  MOV R10, RZ ;  /* 0x000000ff000a7202 */ /* 0x004fe20000000f00 */
[----:B---3--:R-:W-:-:S04]  /*0940*/  IMAD.MOV R21, RZ, RZ, -R11 ;  /* 0x000000ffff157224 */ /* 0x008fc800078e0a0b */
[----:B------:R-:W-:-:S04]  /*0950*/  IMAD R21, R21, R16, RZ ;  /* 0x0000001015157224 */ /* 0x000fc800078e02ff */
[----:B------:R-:W-:-:S04]  /*0960*/  IMAD.HI.U32 R21, R11, R21, R10 ;  /* 0x000000150b157227 */ /* 0x000fc800078e000a */
[----:B------:R-:W-:-:S04]  /*0970*/  IMAD.MOV.U32 R11, RZ, RZ, R20 ;  /* 0x000000ffff0b7224 */ /* 0x000fc800078e0014 */
[----:B------:R-:W-:-:S04]  /*0980*/  IMAD.HI.U32 R21, R21, R11, RZ ;  /* 0x0000000b15157227 */ /* 0x000fc800078e00ff */
[----:B------:R-:W-:-:S04]  /*0990*/  IMAD.MOV R21, RZ, RZ, -R21 ;  /* 0x000000ffff157224 */ /* 0x000fc800078e0a15 */
[----:B------:R-:W-:-:S05]  /*09a0*/  IMAD R11, R16, R21, R11 ;  /* 0x00000015100b7224 */ /* 0x000fca00078e020b */
[----:B------:R-:W-:-:S13]  /*09b0*/  ISETP.GT.U32.AND P0, PT, R16, R11, PT ;  /* 0x0000000b1000720c */ /* 0x000fda0003f04070 */
[----:B------:R-:W-:-:S04]  /*09c0*/  @!P0 IADD3 R11, PT, PT, R11, -R16, RZ ;  /* 0x800000100b0b8210 */ /* 0x000fc80007ffe0ff */
[----:B------:R-:W-:-:S13]  /*09d0*/  ISETP.GT.U32.AND P0, PT, R16, R11, PT ;  /* 0x0000000b1000720c */ /* 0x000fda0003f04070 */
[----:B------:R-:W-:-:S04]  /*09e0*/  @!P0 IMAD.IADD R11, R11, 0x1, -R16 ;  /* 0x000000010b0b8824 */ /* 0x000fc800078e0a10 */
[----:B------:R-:W-:-:S05]  /*09f0*/  IMAD.MOV.U32 R10, RZ, RZ, R11 ;  /* 0x000000ffff0a7224 */ /* 0x000fca00078e000b */
[----:B------:R-:W-:Y:S02]  /*0a00*/  @!P5 IADD3 R10, PT, PT, -R10, RZ, RZ ;  /* 0x000000ff0a0ad210 */ /* 0x000fe40007ffe1ff */
[----:B------:R-:W-:-:S04]  /*0a10*/  @!P6 LOP3.LUT R10, RZ, R9, RZ, 0x33, !PT ;  /* 0x00000009ff0ae212 */ /* 0x000fc800078e33ff */
[----:B------:R-:W-:-:S13]  /*0a20*/  ISETP.NE.AND P0, PT, R10, RZ, PT ;  /* 0x000000ff0a00720c */ /* 0x000fda0003f05270 */
.L_x_11:
[----:B------:R-:W-:Y:S05]  /*0a30*/  BSYNC.RECONVERGENT B0 ;  /* 0x0000000000007941 */ /* 0x000fea0003800200 */
.L_x_10:
[----:B------:R-:W-:Y:S04]  /*0a40*/  BSSY.RECONVERGENT B0, `(.L_x_12) ;  /* 0x0000007000007945 */ /* 0x000fe80003800200 */
[----:B------:R-:W-:Y:S05]  /*0a50*/  @!P4 BRA `(.L_x_13) ;  /* 0x000000000014c947 */ /* 0x000fea0003800000 */
[----:B------:R-:W2:Y:S04]  /*0a60*/  LDG.E R15, desc[UR6][R6.64] ;  /* 0x00000006060f7981 */ /* 0x000ea8000c1e1900 */
[----:B------:R-:W2:Y:S04]  /*0a70*/  @P3 LDG.E R10, desc[UR6][R6.64+-0x4] ;  /* 0xfffffc06060a3981 */ /* 0x000ea8000c1e1900 */
[----:B------:R-:W3:Y:S01]  /*0a80*/  @P0 LDG.E R16, desc[UR6][R6.64+0x4] ;  /* 0x0000040606100981 */ /* 0x000ee2000c1e1900 */
[----:B--2---:R-:W-:-:S04]  /*0a90*/  @P3 IMAD.IADD R15, R15, 0x1, R10 ;  /* 0x000000010f0f3824 */ /* 0x004fc800078e020a */
[----:B---3--:R-:W-:-:S07]  /*0aa0*/  @P0 IMAD.IADD R15, R15, 0x1, R16 ;  /* 0x000000010f0f0824 */ /* 0x008fce00078e0210 */
.L_x_13:
[----:B------:R-:W-:Y:S05]  /*0ab0*/  BSYNC.RECONVERGENT B0 ;  /* 0x0000000000007941 */ /* 0x000fea0003800200 */
.L_x_12:
[----:B------:R-:W-:Y:S04]  /*0ac0*/  BSSY.RECONVERGENT B0, `(.L_x_14) ;  /* 0x0000008000007945 */ /* 0x000fe80003800200 */
[----:B------:R-:W-:Y:S05]  /*0ad0*/  @!P1 BRA `(.L_x_15) ;  /* 0x0000000000189947 */ /* 0x000fea0003800000 */
[----:B------:R-:W2:Y:S04]  /*0ae0*/  LDG.E R10, desc[UR6][R4.64] ;  /* 0x00000006040a7981 */ /* 0x000ea8000c1e1900 */
[----:B------:R-:W3:Y:S04]  /*0af0*/  @P3 LDG.E R16, desc[UR6][R4.64+-0x4] ;  /* 0xfffffc0604103981 */ /* 0x000ee8000c1e1900 */
[----:B------:R-:W4:Y:S01]  /*0b00*/  @P0 LDG.E R20, desc[UR6][R4.64+0x4] ;  /* 0x0000040604140981 */ /* 0x000f22000c1e1900 */
[----:B--2---:R-:W-:-:S05]  /*0b10*/  IADD3 R15, PT, PT, R15, R10, RZ ;  /* 0x0000000a0f0f7210 */ /* 0x004fca0007ffe0ff */
[----:B---3--:R-:W-:-:S04]  /*0b20*/  @P3 IMAD.IADD R15, R15, 0x1, R16 ;  /* 0x000000010f0f3824 */ /* 0x008fc800078e0210 */
[----:B----4-:R-:W-:-:S07]  /*0b30*/  @P0 IMAD.IADD R15, R15, 0x1, R20 ;  /* 0x000000010f0f0824 */ /* 0x010fce00078e0214 */
.L_x_15:
[----:B------:R-:W-:Y:S05]  /*0b40*/  BSYNC.RECONVERGENT B0 ;  /* 0x0000000000007941 */ /* 0x000fea0003800200 */
.L_x_14:
[----:B------:R-:W2:Y:S01]  /*0b50*/  @P0 LDG.E R10, desc[UR6][R2.64+0x4] ;  /* 0x00000406020a0981 */ /* 0x000ea2000c1e1900 */
[----:B-----5:R-:W-:Y:S01]  /*0b60*/  @P3 IADD3 R15, PT, PT, R15, R14, RZ ;  /* 0x0000000e0f0f3210 */ /* 0x020fe20007ffe0ff */
[----:B------:R-:W-:Y:S01]  /*0b70*/  BSSY.RECONVERGENT B0, `(.L_x_16) ;  /* 0x0000010000007945 */ /* 0x000fe20003800200 */
[----:B------:R-:W-:-:S03]  /*0b80*/  ISETP.EQ.AND P3, PT, R17, RZ, PT ;  /* 0x000000ff1100720c */ /* 0x000fc60003f62270 */
[----:B--2---:R-:W-:-:S05]  /*0b90*/  @P0 IMAD.IADD R15, R15, 0x1, R10 ;  /* 0x000000010f0f0824 */ /* 0x004fca00078e020a */
[----:B------:R-:W-:-:S13]  /*0ba0*/  ISETP.NE.AND P0, PT, R15, 0x3, PT ;  /* 0x000000030f00780c */ /* 0x000fda0003f05270 */
[----:B------:R-:W-:Y:S05]  /*0bb0*/  @!P0 BRA P3, `(.L_x_17) ;  /* 0x0000000000248947 */ /* 0x000fea0001800000 */
[----:B------:R-:W-:-:S05]  /*0bc0*/  VIADD R15, R15, 0xfffffffc ;  /* 0xfffffffc0f0f7836 */ /* 0x000fca0000000000 */
[----:B------:R-:W-:Y:S01]  /*0bd0*/  ISETP.GE.U32.AND P0, PT, R15, -0x2, PT ;  /* 0xfffffffe0f00780c */ /* 0x000fe20003f06070 */
[----:B------:R-:W-:-:S03]  /*0be0*/  HFMA2 R15, -RZ, RZ, 0, 0 ;  /* 0x00000000ff0f7431 */ /* 0x000fc600000001ff */
[----:B------:R-:W-:-:S13]  /*0bf0*/  ISETP.EQ.OR P0, PT, R17, RZ, !P0 ;  /* 0x000000ff1100720c */ /* 0x000fda0004702670 */
[----:B------:R-:W-:Y:S05]  /*0c00*/  @P0 BRA `(.L_x_18) ;  /* 0x0000000000180947 */ /* 0x000fea0003800000 */
[----:B------:R-:W-:Y:S01]  /*0c10*/  VIADD R8, R8, 0x1 ;  /* 0x0000000108087836 */ /* 0x000fe20000000000 */
[----:B------:R-:W-:Y:S01]  /*0c20*/  MOV R15, R17 ;  /* 0x00000011000f7202 */ /* 0x000fe20000000f00 */
[----:B------:R-:W-:Y:S01]  /*0c30*/  VIADD R13, R13, 0x1 ;  /* 0x000000010d0d7836 */ /* 0x000fe20000000000 */
[----:B------:R-:W-:Y:S06]  /*0c40*/  BRA `(.L_x_18) ;  /* 0x0000000000087947 */ /* 0x000fec0003800000 */
.L_x_17:
[----:B------:R-:W-:Y:S02]  /*0c50*/  VIADD R8, R8, 0x1 ;  /* 0x0000000108087836 */ /* 0x000fe40000000000 */
[----:B------:R-:W-:-:S07]  /*0c60*/  IMAD.MOV.U32 R15, RZ, RZ, 0x1 ;  /* 0x00000001ff0f7424 */ /* 0x000fce00078e00ff */
.L_x_18:
[----:B------:R-:W-:Y:S05]  /*0c70*/  BSYNC.RECONVERGENT B0 ;  /* 0x0000000000007941 */ /* 0x000fea0003800200 */
.L_x_16:
[----:B------:R-:W-:Y:S06]  /*0c80*/  BAR.SYNC.DEFER_BLOCKING 0x0 ;  /* 0x0000000000007b1d */ /* 0x000fec0000010000 */
[----:B------:R2:W-:Y:S02]  /*0c90*/  STG.E desc[UR6][R2.64], R15 ;  /* 0x0000000f02007986 */ /* 0x0005e4000c101906 */
[----:B------:R-:W-:Y:S06]  /*0ca0*/  BAR.SYNC.DEFER_BLOCKING 0x0 ;  /* 0x0000000000007b1d */ /* 0x000fec0000010000 */
[----:B------:R-:W-:Y:S05]  /*0cb0*/  BRA.U UP0, `(.L_x_19) ;  /* 0xfffffff500c87547 */ /* 0x000fea000b83ffff */
.L_x_1:
[----:B------:R-:W3:Y:S02]  /*0cc0*/  LDCU UR4, c[0x0][0x398] ;  /* 0x00007300ff0477ac */ /* 0x000ee40008000800 */
[----:B---3--:R-:W-:-:S04]  /*0cd0*/  ULOP3.LUT UR4, UR4, 0x1, URZ, 0xc0, !UPT ;  /* 0x0000000104047892 */ /* 0x008fc8000f8ec0ff */
[----:B------:R-:W-:-:S09]  /*0ce0*/  UISETP.NE.U32.AND UP0, UPT, UR4, 0x1, UPT ;  /* 0x000000010400788c */ /* 0x000fd2000bf05070 */
[----:B------:R-:W-:Y:S05]  /*0cf0*/  BRA.U UP0, `(.L_x_0) ;  /* 0x0000000500187547 */ /* 0x000fea000b800000 */
[----:B------:R-:W-:-:S13]  /*0d00*/  ISETP.NE.AND P2, PT, R12, RZ, PT ;  /* 0x000000ff0c00720c */ /* 0x000fda0003f45270 */
[----:B------:R3:W5:Y:S01]  /*0d10*/  @P2 LDG.E R10, desc[UR6][R2.64+-0x4] ;  /* 0xfffffc06020a2981 */ /* 0x000762000c1e1900 */
[----:B------:R-:W-:Y:S01]  /*0d20*/  BSSY.RECONVERGENT B0, `(.L_x_20) ;  /* 0x000001b000007945 */ /* 0x000fe20003800200 */
[----:B------:R-:W-:Y:S02]  /*0d30*/  ISETP.GE.AND P3, PT, R0, R9, PT ;  /* 0x000000090000720c */ /* 0x000fe40003f66270 */
[----:B------:R-:W-:Y:S01]  /*0d40*/  PLOP3.LUT P0, PT, PT, PT, PT, 0x80, 0x8 ;  /* 0x000000000008781c */ /* 0x000fe20003f0f070 */
[----:B------:R-:W-:-:S12]  /*0d50*/  @!P2 BRA `(.L_x_21) ;  /* 0x00000000005ca947 */ /* 0x000fd80003800000 */
[----:B------:R-:W-:Y:S02]  /*0d60*/  IABS R11, R9 ;  /* 0x00000009000b7213 */ /* 0x000fe40000000000 */
[----:B------:R-:W-:Y:S02]  /*0d70*/  ISETP.GE.AND P4, PT, R18, RZ, PT ;  /* 0x000000ff1200720c */ /* 0x000fe40003f86270 */
[----:B------:R-:W4:Y:S01]  /*0d80*/  I2F.RP R12, R11 ;  /* 0x0000000b000c7306 */ /* 0x000f220000209400 */
[----:B------:R-:W-:-:S07]  /*0d90*/  ISETP.NE.AND P5, PT, R9, RZ, PT ;  /* 0x000000ff0900720c */ /* 0x000fce0003fa5270 */
[----:B----4-:R-:W4:Y:S02]  /*0da0*/  MUFU.RCP R12, R12 ;  /* 0x0000000c000c7308 */ /* 0x010f240000001000 */
[----:B----4-:R-:W-:-:S06]  /*0db0*/  IADD3 R16, PT, PT, R12, 0xffffffe, RZ ;  /* 0x0ffffffe0c107810 */ /* 0x010fcc0007ffe0ff */
[----:B0-----:R0:W4:Y:S02]  /*0dc0*/  F2I.FTZ.U32.TRUNC.NTZ R17, R16 ;  /* 0x0000001000117305 */ /* 0x001124000021f000 */
[----:B0-----:R-:W-:Y:S02]  /*0dd0*/  IMAD.MOV.U32 R16, RZ, RZ, RZ ;  /* 0x000000ffff107224 */ /* 0x001fe400078e00ff */
[----:B----4-:R-:W-:-:S04]  /*0de0*/  IMAD.MOV R14, RZ, RZ, -R17 ;  /* 0x000000ffff0e7224 */ /* 0x010fc800078e0a11 */
[----:B------:R-:W-:Y:S01]  /*0df0*/  IMAD R19, R14, R11, RZ ;  /* 0x0000000b0e137224 */ /* 0x000fe200078e02ff */
[----:B------:R-:W-:-:S03]  /*0e00*/  IABS R14, R18 ;  /* 0x00000012000e7213 */ /* 0x000fc60000000000 */
[----:B------:R-:W-:-:S06]  /*0e10*/  IMAD.HI.U32 R19, R17, R19, R16 ;  /* 0x0000001311137227 */ /* 0x000fcc00078e0010 */
[----:B------:R-:W-:-:S05]  /*0e20*/  IMAD.HI.U32 R19, R19, R14, RZ ;  /* 0x0000000e13137227 */ /* 0x000fca00078e00ff */
[----:B------:R-:W-:-:S05]  /*0e30*/  IADD3 R19, PT, PT, -R19, RZ, RZ ;  /* 0x000000ff13137210 */ /* 0x000fca0007ffe1ff */
[----:B------:R-:W-:-:S05]  /*0e40*/  IMAD R14, R11, R19, R14 ;  /* 0x000000130b0e7224 */ /* 0x000fca00078e020e */
[----:B------:R-:W-:-:S13]  /*0e50*/  ISETP.GT.U32.AND P0, PT, R11, R14, PT ;  /* 0x0000000e0b00720c */ /* 0x000fda0003f04070 */
[----:B------:R-:W-:-:S05]  /*0e60*/  @!P0 IMAD.IADD R14, R14, 0x1, -R11 ;  /* 0x000000010e0e8824 */ /* 0x000fca00078e0a0b */
[----:B------:R-:W-:-:S13]  /*0e70*/  ISETP.GT.U32.AND P0, PT, R11, R14, PT ;  /* 0x0000000e0b00720c */ /* 0x000fda0003f04070 */
[----:B------:R-:W-:-:S05]  /*0e80*/  @!P0 IMAD.IADD R14, R14, 0x1, -R11 ;  /* 0x000000010e0e8824 */ /* 0x000fca00078e0a0b */
[----:B------:R-:W-:-:S05]  /*0e90*/  MOV R11, R14 ;  /* 0x0000000e000b7202 */ /* 0x000fca0000000f00 */
[----:B------:R-:W-:Y:S01]  /*0ea0*/  @!P4 IMAD.MOV R11, RZ, RZ, -R11 ;  /* 0x000000ffff0bc224 */ /* 0x000fe200078e0a0b */
[----:B------:R-:W-:-:S04]  /*0eb0*/  @!P5 LOP3.LUT R11, RZ, R9, RZ, 0x33, !PT ;  /* 0x00000009ff0bd212 */ /* 0x000fc800078e33ff */
[----:B------:R-:W-:-:S13]  /*0ec0*/  ISETP.NE.AND P0, PT, R11, RZ, PT ;  /* 0x000000ff0b00720c */ /* 0x000fda0003f05270 */
.L_x_21:
[----:B------:R-:W-:Y:S05]  /*0ed0*/  BSYNC.RECONVERGENT B0 ;  /* 0x0000000000007941 */ /* 0x000fea0003800200 */
.L_x_20:
[----:B------:R-:W-:Y:S01]  /*0ee0*/  BSSY.RECONVERGENT B0, `(.L_x_22) ;  /* 0x0000008000007945 */ /* 0x000fe20003800200 */
[----:B------:R-:W-:-:S03]  /*0ef0*/  IMAD.MOV.U32 R9, RZ, RZ, RZ ;  /* 0x000000ffff097224 */ /* 0x000fc600078e00ff */
[----:B------:R-:W-:Y:S05]  /*0f00*/  @!P3 BRA `(.L_x_23) ;  /* 0x000000000014b947 */ /* 0x000fea0003800000 */
[----:B------:R-:W4:Y:S04]  /*0f10*/  LDG.E R9, desc[UR6][R6.64] ;  /* 0x0000000606097981 */ /* 0x000f28000c1e1900 */
[----:B------:R-:W4:Y:S04]  /*0f20*/  @P2 LDG.E R12, desc[UR6][R6.64+-0x4] ;  /* 0xfffffc06060c2981 */ /* 0x000f28000c1e1900 */
[----:B------:R-:W2:Y:S01]  /*0f30*/  @P0 LDG.E R14, desc[UR6][R6.64+0x4] ;  /* 0x00000406060e0981 */ /* 0x000ea2000c1e1900 */
[----:B----4-:R-:W-:-:S05]  /*0f40*/  @P2 IADD3 R9, PT, PT, R9, R12, RZ ;  /* 0x0000000c09092210 */ /* 0x010fca0007ffe0ff */
[----:B--2---:R-:W-:-:S07]  /*0f50*/  @P0 IMAD.IADD R9, R9, 0x1, R14 ;  /* 0x0000000109090824 */ /* 0x004fce00078e020e */
.L_x_23:
[----:B------:R-:W-:Y:S05]  /*0f60*/  BSYNC.RECONVERGENT B0 ;  /* 0x0000000000007941 */ /* 0x000fea0003800200 */
.L_x_22:
[----:B------:R-:W-:Y:S04]  /*0f70*/  BSSY.RECONVERGENT B0, `(.L_x_24) ;  /* 0x0000008000007945 */ /* 0x000fe80003800200 */
[----:B------:R-:W-:Y:S05]  /*0f80*/  @!P1 BRA `(.L_x_25) ;  /* 0x0000000000189947 */ /* 0x000fea0003800000 */
[----:B------:R-:W4:Y:S04]  /*0f90*/  LDG.E R6, desc[UR6][R4.64] ;  /* 0x0000000604067981 */ /* 0x000f28000c1e1900 */
[----:B------:R-:W2:Y:S04]  /*0fa0*/  @P2 LDG.E R12, desc[UR6][R4.64+-0x4] ;  /* 0xfffffc06040c2981 */ /* 0x000ea8000c1e1900 */
[----:B------:R-:W3:Y:S01]  /*0fb0*/  @P0 LDG.E R14, desc[UR6][R4.64+0x4] ;  /* 0x00000406040e0981 */ /* 0x000ee2000c1e1900 */
[----:B----4-:R-:W-:-:S05]  /*0fc0*/  IMAD.IADD R9, R9, 0x1, R6 ;  /* 0x0000000109097824 */ /* 0x010fca00078e0206 */
[----:B--2---:R-:W-:-:S05]  /*0fd0*/  @P2 IADD3 R9, PT, PT, R9, R12, RZ ;  /* 0x0000000c09092210 */ /* 0x004fca0007ffe0ff */
[----:B---3--:R-:W-:-:S07]  /*0fe0*/  @P0 IMAD.IADD R9, R9, 0x1, R14 ;  /* 0x0000000109090824 */ /* 0x008fce00078e020e */
.L_x_25:
[----:B------:R-:W-:Y:S05]  /*0ff0*/  BSYNC.RECONVERGENT B0 ;  /* 0x0000000000007941 */ /* 0x000fea0003800200 */
.L_x_24:
[----:B------:R-:W4:Y:S01]  /*1000*/  @P0 LDG.E R4, desc[UR6][R2.64+0x4] ;  /* 0x0000040602040981 */ /* 0x000f22000c1e1900 */
[----:B-----5:R-:W-:Y:S01]  /*1010*/  @P2 IMAD.IADD R9, R9, 0x1, R10 ;  /* 0x0000000109092824 */ /* 0x020fe200078e020a */
[----:B------:R-:W-:Y:S01]  /*1020*/  ISETP.EQ.AND P1, PT, R15, RZ, PT ;  /* 0x000000ff0f00720c */ /* 0x000fe20003f22270 */
[----:B------:R-:W-:Y:S03]  /*1030*/  BSSY.RECONVERGENT B0, `(.L_x_26) ;  /* 0x000000f000007945 */ /* 0x000fe60003800200 */
[----:B----4-:R-:W-:-:S04]  /*1040*/  @P0 IADD3 R9, PT, PT, R9, R4, RZ ;  /* 0x0000000409090210 */ /* 0x010fc80007ffe0ff */
[----:B------:R-:W-:-:S13]  /*1050*/  ISETP.NE.AND P0, PT, R9, 0x3, PT ;  /* 0x000000030900780c */ /* 0x000fda0003f05270 */
[----:B------:R-:W-:Y:S05]  /*1060*/  @!P0 BRA P1, `(.L_x_27) ;  /* 0x0000000000248947 */ /* 0x000fea0000800000 */
[----:B------:R-:W-:Y:S02]  /*1070*/  VIADD R9, R9, 0xfffffffc ;  /* 0xfffffffc09097836 */ /* 0x000fe40000000000 */
[----:B------:R-:W-:-:S03]  /*1080*/  IMAD.MOV.U32 R5, RZ, RZ, RZ ;  /* 0x000000ffff057224 */ /* 0x000fc600078e00ff */
[----:B------:R-:W-:-:S04]  /*1090*/  ISETP.GE.U32.AND P0, PT, R9, -0x2, PT ;  /* 0xfffffffe0900780c */ /* 0x000fc80003f06070 */
[----:B------:R-:W-:-:S13]  /*10a0*/  ISETP.EQ.OR P0, PT, R15, RZ, !P0 ;  /* 0x000000ff0f00720c */ /* 0x000fda0004702670 */
[----:B------:R-:W-:Y:S05]  /*10b0*/  @P0 BRA `(.L_x_28) ;  /* 0x0000000000180947 */ /* 0x000fea0003800000 */
[----:B------:R-:W-:Y:S01]  /*10c0*/  IADD3 R8, PT, PT, R8, 0x1, RZ ;  /* 0x0000000108087810 */ /* 0x000fe20007ffe0ff */
[----:B------:R-:W-:Y:S02]  /*10d0*/  VIADD R13, R13, 0x1 ;  /* 0x000000010d0d7836 */ /* 0x000fe40000000000 */
[----:B------:R-:W-:Y:S01]  /*10e0*/  IMAD.MOV.U32 R5, RZ, RZ, R15 ;  /* 0x000000ffff057224 */ /* 0x000fe200078e000f */
[----:B------:R-:W-:Y:S06]  /*10f0*/  BRA `(.L_x_28) ;  /* 0x0000000000087947 */ /* 0x000fec0003800000 */
.L_x_27:
[----:B------:R-:W-:Y:S01]  /*1100*/  IADD3 R8, PT, PT, R8, 0x1, RZ ;  /* 0x0000000108087810 */ /* 0x000fe20007ffe0ff */
[----:B------:R-:W-:-:S07]  /*1110*/  IMAD.MOV.U32 R5, RZ, RZ, 0x1 ;  /* 0x00000001ff057424 */ /* 0x000fce00078e00ff */
.L_x_28:
[----:B------:R-:W-:Y:S05]  /*1120*/  BSYNC.RECONVERGENT B0 ;  /* 0x0000000000007941 */ /* 0x000fea0003800200 */
.L_x_26:
[----:B------:R-:W-:Y:S06]  /*1130*/  BAR.SYNC.DEFER_BLOCKING 0x0 ;  /* 0x0000000000007b1d */ /* 0x000fec0000010000 */
[----:B------:R4:W-:Y:S02]  /*1140*/  STG.E desc[UR6][R2.64], R5 ;  /* 0x0000000502007986 */ /* 0x0009e4000c101906 */
[----:B------:R-:W-:Y:S06]  /*1150*/  BAR.SYNC.DEFER_BLOCKING 0x0 ;  /* 0x0000000000007b1d */ /* 0x000fec0000010000 */
.L_x_0:
[----:B01234-:R-:W0:Y:S08]  /*1160*/  LDC.64 R2, c[0x0][0x390] ;  /* 0x0000e400ff027b82 */ /* 0x01fe300000000a00 */
[----:B------:R-:W1:Y:S01]  /*1170*/  LDC.64 R4, c[0x0][0x388] ;  /* 0x0000e200ff047b82 */ /* 0x000e620000000a00 */
[----:B0-----:R-:W-:-:S05]  /*1180*/  IMAD.WIDE R2, R0, 0x4, R2 ;  /* 0x0000000400027825 */ /* 0x001fca00078e0202 */
[----:B-----5:R-:W-:Y:S01]  /*1190*/  STG.E desc[UR6][R2.64], R8 ;  /* 0x0000000802007986 */ /* 0x020fe2000c101906 */
[----:B-1----:R-:W-:-:S05]  /*11a0*/  IMAD.WIDE R4, R0, 0x4, R4 ;  /* 0x0000000400047825 */ /* 0x002fca00078e0204 */
[----:B------:R-:W-:Y:S01]  /*11b0*/  STG.E desc[UR6][R4.64], R13 ;  /* 0x0000000d04007986 */ /* 0x000fe2000c101906 */
[----:B------:R-:W-:Y:S05]  /*11c0*/  EXIT ;  /* 0x000000000000794d */ /* 0x000fea0003800000 */
.L_x_29:
[----:B------:R-:W-:-:S00]  /*11d0*/  BRA `(.L_x_29) ;  /* 0xfffffffc00fc7947 */ /* 0x000fc0000383ffff */
[----:B------:R-:W-:-:S00]  /*11e0*/  NOP ;  /* 0x0000000000007918 */ /* 0x000fc00000000000 */
        /* <DEDUP_REMOVED lines=9> */
.L_x_30:


//--------------------- .nv.shared.reserved.0     --------------------------
	.section	.nv.shared.reserved.0,"aw",@nobits
	.weak		__nv_reservedSMEM_offset_0_alias
	.size		__nv_reservedSMEM_offset_0_alias, 0, 64
	.other		__nv_reservedSMEM_offset_0_alias,@"STO_CUDA_RESERVED_SHARED STV_DEFAULT"
__nv_reservedSMEM_offset_0_alias:
	.zero		0
	.zero		64


//--------------------- .nv.constant0._Z15game_iterationsPiS_S_ii --------------------------
	.section	.nv.constant0._Z15game_iterationsPiS_S_ii,"a",@progbits
	.sectionflags	@""
	.align	4
.nv.constant0._Z15game_iterationsPiS_S_ii:
	.zero		928


//--------------------- SYMBOLS --------------------------

	.type		.nv.reservedSmem.offset0,@object
	.size		.nv.reservedSmem.offset0,0x4
